	.headerflags	@"EF_CUDA_TEXMODE_UNIFIED EF_CUDA_64BIT_ADDRESS EF_CUDA_ACCELERATORS EF_CUDA_SM90 EF_CUDA_VIRTUAL_SM(EF_CUDA_SM90)"
	.elftype	@"ET_EXEC"


//--------------------- .nv.info                  --------------------------
	.section	.nv.info,"",@"SHT_CUDA_INFO"
	.align	4


	//----- nvinfo : EIATTR_REGCOUNT
	.align		4
        /*0000*/ 	.byte	0x04, 0x2f
        /*0002*/ 	.short	(.L_1 - .L_0)
	.align		4
.L_0:
        /*0004*/ 	.word	index@(triton_poi_fused_addmm_relu_36)
        /*0008*/ 	.word	0x0000000c


	//----- nvinfo : EIATTR_MIN_STACK_SIZE
	.align		4
.L_1:
        /*000c*/ 	.byte	0x04, 0x12
        /*000e*/ 	.short	(.L_3 - .L_2)
	.align		4
.L_2:
        /*0010*/ 	.word	index@(triton_poi_fused_addmm_relu_36)
        /*0014*/ 	.word	0x00000000


	//----- nvinfo : EIATTR_FRAME_SIZE
	.align		4
.L_3:
        /*0018*/ 	.byte	0x04, 0x11
        /*001a*/ 	.short	(.L_5 - .L_4)
	.align		4
.L_4:
        /*001c*/ 	.word	index@(triton_poi_fused_addmm_relu_36)
        /*0020*/ 	.word	0x00000000


	//----- nvinfo : EIATTR_MIN_STACK_SIZE
	.align		4
.L_5:
        /*0024*/ 	.byte	0x04, 0x12
        /*0026*/ 	.short	(.L_7 - .L_6)
	.align		4
.L_6:
        /*0028*/ 	.word	index@(triton_poi_fused_addmm_relu_36)
        /*002c*/ 	.word	0x00000000
.L_7:


//--------------------- .nv.info.triton_poi_fused_addmm_relu_36 --------------------------
	.section	.nv.info.triton_poi_fused_addmm_relu_36,"",@"SHT_CUDA_INFO"
	.sectionflags	@""
	.align	4


	//----- nvinfo : EIATTR_CUDA_API_VERSION
	.align		4
        /*0000*/ 	.byte	0x04, 0x37
        /*0002*/ 	.short	(.L_9 - .L_8)
.L_8:
        /*0004*/ 	.word	0x0000007c


	//----- nvinfo : EIATTR_KPARAM_INFO
	.align		4
.L_9:
        /*0008*/ 	.byte	0x04, 0x17
        /*000a*/ 	.short	(.L_11 - .L_10)
.L_10:
        /*000c*/ 	.word	0x00000000
        /*0010*/ 	.short	0x0002
        /*0012*/ 	.short	0x0010
        /*0014*/ 	.byte	0x00, 0xf0, 0x11, 0x00


	//----- nvinfo : EIATTR_KPARAM_INFO
	.align		4
.L_11:
        /*0018*/ 	.byte	0x04, 0x17
        /*001a*/ 	.short	(.L_13 - .L_12)
.L_12:
        /*001c*/ 	.word	0x00000000
        /*0020*/ 	.short	0x0001
        /*0022*/ 	.short	0x0008
        /*0024*/ 	.byte	0x00, 0xf4, 0x21, 0x00


	//----- nvinfo : EIATTR_KPARAM_INFO
	.align		4
.L_13:
        /*0028*/ 	.byte	0x04, 0x17
        /*002a*/ 	.short	(.L_15 - .L_14)
.L_14:
        /*002c*/ 	.word	0x00000000
        /*0030*/ 	.short	0x0000
        /*0032*/ 	.short	0x0000
        /*0034*/ 	.byte	0x00, 0xf4, 0x21, 0x00


	//----- nvinfo : EIATTR_SPARSE_MMA_MASK
	.align		4
.L_15:
        /*0038*/ 	.byte	0x03, 0x50
        /*003a*/ 	.short	0x0000


	//----- nvinfo : EIATTR_MAXREG_COUNT
	.align		4
        /*003c*/ 	.byte	0x03, 0x1b
        /*003e*/ 	.short	0x00ff


	//----- nvinfo : EIATTR_EXIT_INSTR_OFFSETS
	.align		4
        /*0040*/ 	.byte	0x04, 0x1c
        /*0042*/ 	.short	(.L_17 - .L_16)


	//   ....[0]....
.L_16:
        /*0044*/ 	.word	0x00000160


	//   ....[1]....
        /*0048*/ 	.word	0x00000180


	//----- nvinfo : EIATTR_REQNTID
	.align		4
.L_17:
        /*004c*/ 	.byte	0x04, 0x10
        /*004e*/ 	.short	(.L_19 - .L_18)
.L_18:
        /*0050*/ 	.word	0x00000080
        /*0054*/ 	.word	0x00000001
        /*0058*/ 	.word	0x00000001


	//----- nvinfo : EIATTR_CBANK_PARAM_SIZE
	.align		4
.L_19:
        /*005c*/ 	.byte	0x03, 0x19
        /*005e*/ 	.short	0x0014


	//----- nvinfo : EIATTR_PARAM_CBANK
	.align		4
        /*0060*/ 	.byte	0x04, 0x0a
        /*0062*/ 	.short	(.L_21 - .L_20)
	.align		4
.L_20:
        /*0064*/ 	.word	index@(.nv.constant0.triton_poi_fused_addmm_relu_36)
        /*0068*/ 	.short	0x0210
        /*006a*/ 	.short	0x0014


	//----- nvinfo : EIATTR_SW_WAR
	.align		4
.L_21:
        /*006c*/ 	.byte	0x04, 0x36
        /*006e*/ 	.short	(.L_23 - .L_22)
.L_22:
        /*0070*/ 	.word	0x00000008
.L_23:


//--------------------- .nv.callgraph             --------------------------
	.section	.nv.callgraph,"",@"SHT_CUDA_CALLGRAPH"
	.align	4
	.sectionentsize	8
	.align		4
        /*0000*/ 	.word	0x00000000
	.align		4
        /*0004*/ 	.word	0xffffffff
	.align		4
        /*0008*/ 	.word	0x00000000
	.align		4
        /*000c*/ 	.word	0xfffffffe
	.align		4
        /*0010*/ 	.word	0x00000000
	.align		4
        /*0014*/ 	.word	0xfffffffd
	.align		4
        /*0018*/ 	.word	0x00000000
	.align		4
        /*001c*/ 	.word	0xfffffffc


//--------------------- .text.triton_poi_fused_addmm_relu_36 --------------------------
	.section	.text.triton_poi_fused_addmm_relu_36,"ax",@progbits
	.align	128
        .global         triton_poi_fused_addmm_relu_36
        .type           triton_poi_fused_addmm_relu_36,@function
        .size           triton_poi_fused_addmm_relu_36,(.L_x_1 - triton_poi_fused_addmm_relu_36)
        .other          triton_poi_fused_addmm_relu_36,@"STO_CUDA_ENTRY STV_DEFAULT"
triton_poi_fused_addmm_relu_36:
.text.triton_poi_fused_addmm_relu_36:
[----:B------:R-:W0:Y:S02]  /*0000*/  LDC R1, c[0x0][0x28] ;  /* 0x00000a00ff017b82 */ /* 0x000e240000000800 */
[----:B------:R-:W1:Y:S01]  /*0010*/  S2R R0, SR_TID.X ;  /* 0x0000000000007919 */ /* 0x000e620000002100 */
[----:B------:R-:W2:Y:S01]  /*0020*/  LDC.64 R2, c[0x0][0x210] ;  /* 0x00008400ff027b82 */ /* 0x000ea20000000a00 */
[----:B------:R-:W-:Y:S01]  /*0030*/  ULDC.64 UR4, c[0x0][0x208] ;  /* 0x0000820000047ab9 */ /* 0x000fe20000000a00 */
[----:B------:R-:W3:Y:S06]  /*0040*/  S2R R7, SR_CTAID.X ;  /* 0x0000000000077919 */ /* 0x000eec0000002500 */
[----:B------:R-:W4:Y:S01]  /*0050*/  LDC.64 R4, c[0x0][0x218] ;  /* 0x00008600ff047b82 */ /* 0x000f220000000a00 */
[----:B-1----:R-:W-:-:S05]  /*0060*/  LOP3.LUT R0, R0, 0x7f, RZ, 0xc0, !PT ;  /* 0x0000007f00007812 */ /* 0x002fca00078ec0ff */
[----:B---3--:R-:W-:-:S04]  /*0070*/  IMAD R7, R7, 0x80, R0 ;  /* 0x0000008007077824 */ /* 0x008fc800078e0200 */
[C---:B------:R-:W-:Y:S01]  /*0080*/  IMAD.HI R0, R7.reuse, 0x66666667, RZ ;  /* 0x6666666707007827 */ /* 0x040fe200078e02ff */
[----:B------:R-:W-:-:S03]  /*0090*/  ISETP.GE.AND P1, PT, R7, 0xa0, PT ;  /* 0x000000a00700780c */ /* 0x000fc60003f26270 */
[----:B--2---:R-:W-:Y:S01]  /*00a0*/  IMAD.WIDE R2, R7, 0x4, R2 ;  /* 0x0000000407027825 */ /* 0x004fe200078e0202 */
[----:B------:R-:W-:-:S04]  /*00b0*/  SHF.R.U32.HI R9, RZ, 0x1f, R0 ;  /* 0x0000001fff097819 */ /* 0x000fc80000011600 */
[----:B------:R-:W-:-:S05]  /*00c0*/  LEA.HI.SX32 R0, R0, R9, 0x1c ;  /* 0x0000000900007211 */ /* 0x000fca00078fe2ff */
[----:B------:R-:W-:Y:S01]  /*00d0*/  IMAD R9, R0, -0x28, R7 ;  /* 0xffffffd800097824 */ /* 0x000fe200078e0207 */
[----:B------:R-:W-:Y:S01]  /*00e0*/  HFMA2.MMA R0, -RZ, RZ, 0, 0 ;  /* 0x00000000ff007435 */ /* 0x000fe200000001ff */
[----:B------:R-:W-:Y:S02]  /*00f0*/  IMAD.MOV.U32 R7, RZ, RZ, RZ ;  /* 0x000000ffff077224 */ /* 0x000fe400078e00ff */
[----:B----4-:R-:W-:-:S05]  /*0100*/  IMAD.WIDE R4, R9, 0x4, R4 ;  /* 0x0000000409047825 */ /* 0x010fca00078e0204 */
[----:B------:R-:W2:Y:S04]  /*0110*/  @!P1 LDG.E.EL R7, desc[UR4][R4.64] ;  /* 0x0000000404079981 */ /* 0x000ea8000c2e1900 */
[----:B------:R-:W2:Y:S02]  /*0120*/  @!P1 LDG.E R0, desc[UR4][R2.64] ;  /* 0x0000000402009981 */ /* 0x000ea4000c1e1900 */
[----:B--2---:R-:W-:Y:S01]  /*0130*/  FADD R6, R7, R0 ;  /* 0x0000000007067221 */ /* 0x004fe20000000000 */
[----:B------:R-:W-:-:S04]  /*0140*/  FSETP.GEU.AND P0, PT, R0, -R7, PT ;  /* 0x800000070000720b */ /* 0x000fc80003f0e000 */
[----:B------:R-:W-:Y:S01]  /*0150*/  FSEL R7, R6, RZ, P0 ;  /* 0x000000ff06077208 */ /* 0x000fe20000000000 */
[----:B------:R-:W-:Y:S08]  /*0160*/  @P1 EXIT ;  /* 0x000000000000194d */ /* 0x000ff00003800000 */
[----:B------:R-:W-:Y:S01]  /*0170*/  STG.E desc[UR4][R2.64], R7 ;  /* 0x0000000702007986 */ /* 0x000fe2000c101904 */
[----:B------:R-:W-:Y:S05]  /*0180*/  EXIT ;  /* 0x000000000000794d */ /* 0x000fea0003800000 */
.L_x_0:
[----:B------:R-:W-:-:S00]  /*0190*/  BRA `(.L_x_0) ;  /* 0xfffffffc00fc7947 */ /* 0x000fc0000383ffff */
[----:B------:R-:W-:-:S00]  /*01a0*/  NOP ;  /* 0x0000000000007918 */ /* 0x000fc00000000000 */
        /* <DEDUP_REMOVED lines=13> */
.L_x_1:


//--------------------- .nv.constant0.triton_poi_fused_addmm_relu_36 --------------------------
	.section	.nv.constant0.triton_poi_fused_addmm_relu_36,"a",@progbits
	.sectionflags	@""
	.align	4
.nv.constant0.triton_poi_fused_addmm_relu_36:
	.zero		548
